//
// Generated by NVIDIA NVVM Compiler
//
// Compiler Build ID: CL-36424714
// Cuda compilation tools, release 13.0, V13.0.88
// Based on NVVM 20.0.0
//

.version 9.0
.target sm_100
.address_size 64

	// .globl	_Z18matrixMulOptimizedPfS_S_iii
// _ZZ18matrixMulOptimizedPfS_S_iiiE2sA has been demoted
// _ZZ18matrixMulOptimizedPfS_S_iiiE2sB has been demoted

.visible .entry _Z18matrixMulOptimizedPfS_S_iii(
	.param .u64 .ptr .align 1 _Z18matrixMulOptimizedPfS_S_iii_param_0,
	.param .u64 .ptr .align 1 _Z18matrixMulOptimizedPfS_S_iii_param_1,
	.param .u64 .ptr .align 1 _Z18matrixMulOptimizedPfS_S_iii_param_2,
	.param .u32 _Z18matrixMulOptimizedPfS_S_iii_param_3,
	.param .u32 _Z18matrixMulOptimizedPfS_S_iii_param_4,
	.param .u32 _Z18matrixMulOptimizedPfS_S_iii_param_5
)
{
	.reg .pred 	%p<12>;
	.reg .b32 	%r<43>;
	.reg .b32 	%f<111>;
	.reg .b64 	%rd<13>;
	// demoted variable
	.shared .align 4 .b8 _ZZ18matrixMulOptimizedPfS_S_iiiE2sA[4224];
	// demoted variable
	.shared .align 4 .b8 _ZZ18matrixMulOptimizedPfS_S_iiiE2sB[4224];
	ld.param.u64 	%rd3, [_Z18matrixMulOptimizedPfS_S_iii_param_0];
	ld.param.u64 	%rd4, [_Z18matrixMulOptimizedPfS_S_iii_param_1];
	ld.param.u64 	%rd5, [_Z18matrixMulOptimizedPfS_S_iii_param_2];
	ld.param.u32 	%r24, [_Z18matrixMulOptimizedPfS_S_iii_param_3];
	ld.param.u32 	%r25, [_Z18matrixMulOptimizedPfS_S_iii_param_4];
	ld.param.u32 	%r26, [_Z18matrixMulOptimizedPfS_S_iii_param_5];
	mov.u32 	%r27, %ctaid.y;
	shl.b32 	%r28, %r27, 5;
	mov.u32 	%r40, %tid.y;
	add.s32 	%r2, %r28, %r40;
	mov.u32 	%r29, %ctaid.x;
	shl.b32 	%r3, %r29, 5;
	mov.u32 	%r38, %tid.x;
	add.s32 	%r5, %r3, %r38;
	setp.lt.s32 	%p1, %r26, 1;
	mov.f32 	%f110, 0f00000000;
	@%p1 bra 	$L__BB0_7;
	add.s32 	%r30, %r26, 31;
	shr.u32 	%r31, %r30, 5;
	mul.lo.s32 	%r32, %r40, 132;
	mov.u32 	%r33, _ZZ18matrixMulOptimizedPfS_S_iiiE2sA;
	add.s32 	%r6, %r33, %r32;
	shl.b32 	%r34, %r38, 2;
	add.s32 	%r7, %r6, %r34;
	mov.u32 	%r35, _ZZ18matrixMulOptimizedPfS_S_iiiE2sB;
	add.s32 	%r9, %r35, %r34;
	add.s32 	%r8, %r9, %r32;
	neg.s32 	%r42, %r31;
	mad.lo.s32 	%r36, %r40, %r25, %r38;
	add.s32 	%r41, %r36, %r3;
	shl.b32 	%r12, %r25, 5;
	mad.lo.s32 	%r39, %r26, %r2, %r38;
	cvta.to.global.u64 	%rd1, %rd3;
	cvta.to.global.u64 	%rd2, %rd4;
	mov.f32 	%f110, 0f00000000;
$L__BB0_2:
	setp.ge.s32 	%p2, %r2, %r24;
	setp.ge.u32 	%p3, %r38, %r26;
	mov.f32 	%f108, 0f00000000;
	or.pred  	%p4, %p2, %p3;
	@%p4 bra 	$L__BB0_4;
	mul.wide.u32 	%rd6, %r39, 4;
	add.s64 	%rd7, %rd1, %rd6;
	ld.global.f32 	%f108, [%rd7];
$L__BB0_4:
	setp.ge.s32 	%p5, %r5, %r25;
	st.shared.f32 	[%r7], %f108;
	setp.ge.u32 	%p6, %r40, %r26;
	mov.f32 	%f109, 0f00000000;
	or.pred  	%p7, %p5, %p6;
	@%p7 bra 	$L__BB0_6;
	mul.wide.u32 	%rd8, %r41, 4;
	add.s64 	%rd9, %rd2, %rd8;
	ld.global.f32 	%f109, [%rd9];
$L__BB0_6:
	st.shared.f32 	[%r8], %f109;
	bar.sync 	0;
	ld.shared.f32 	%f12, [%r6];
	ld.shared.f32 	%f13, [%r9];
	fma.rn.f32 	%f14, %f12, %f13, %f110;
	ld.shared.f32 	%f15, [%r6+4];
	ld.shared.f32 	%f16, [%r9+132];
	fma.rn.f32 	%f17, %f15, %f16, %f14;
	ld.shared.f32 	%f18, [%r6+8];
	ld.shared.f32 	%f19, [%r9+264];
	fma.rn.f32 	%f20, %f18, %f19, %f17;
	ld.shared.f32 	%f21, [%r6+12];
	ld.shared.f32 	%f22, [%r9+396];
	fma.rn.f32 	%f23, %f21, %f22, %f20;
	ld.shared.f32 	%f24, [%r6+16];
	ld.shared.f32 	%f25, [%r9+528];
	fma.rn.f32 	%f26, %f24, %f25, %f23;
	ld.shared.f32 	%f27, [%r6+20];
	ld.shared.f32 	%f28, [%r9+660];
	fma.rn.f32 	%f29, %f27, %f28, %f26;
	ld.shared.f32 	%f30, [%r6+24];
	ld.shared.f32 	%f31, [%r9+792];
	fma.rn.f32 	%f32, %f30, %f31, %f29;
	ld.shared.f32 	%f33, [%r6+28];
	ld.shared.f32 	%f34, [%r9+924];
	fma.rn.f32 	%f35, %f33, %f34, %f32;
	ld.shared.f32 	%f36, [%r6+32];
	ld.shared.f32 	%f37, [%r9+1056];
	fma.rn.f32 	%f38, %f36, %f37, %f35;
	ld.shared.f32 	%f39, [%r6+36];
	ld.shared.f32 	%f40, [%r9+1188];
	fma.rn.f32 	%f41, %f39, %f40, %f38;
	ld.shared.f32 	%f42, [%r6+40];
	ld.shared.f32 	%f43, [%r9+1320];
	fma.rn.f32 	%f44, %f42, %f43, %f41;
	ld.shared.f32 	%f45, [%r6+44];
	ld.shared.f32 	%f46, [%r9+1452];
	fma.rn.f32 	%f47, %f45, %f46, %f44;
	ld.shared.f32 	%f48, [%r6+48];
	ld.shared.f32 	%f49, [%r9+1584];
	fma.rn.f32 	%f50, %f48, %f49, %f47;
	ld.shared.f32 	%f51, [%r6+52];
	ld.shared.f32 	%f52, [%r9+1716];
	fma.rn.f32 	%f53, %f51, %f52, %f50;
	ld.shared.f32 	%f54, [%r6+56];
	ld.shared.f32 	%f55, [%r9+1848];
	fma.rn.f32 	%f56, %f54, %f55, %f53;
	ld.shared.f32 	%f57, [%r6+60];
	ld.shared.f32 	%f58, [%r9+1980];
	fma.rn.f32 	%f59, %f57, %f58, %f56;
	ld.shared.f32 	%f60, [%r6+64];
	ld.shared.f32 	%f61, [%r9+2112];
	fma.rn.f32 	%f62, %f60, %f61, %f59;
	ld.shared.f32 	%f63, [%r6+68];
	ld.shared.f32 	%f64, [%r9+2244];
	fma.rn.f32 	%f65, %f63, %f64, %f62;
	ld.shared.f32 	%f66, [%r6+72];
	ld.shared.f32 	%f67, [%r9+2376];
	fma.rn.f32 	%f68, %f66, %f67, %f65;
	ld.shared.f32 	%f69, [%r6+76];
	ld.shared.f32 	%f70, [%r9+2508];
	fma.rn.f32 	%f71, %f69, %f70, %f68;
	ld.shared.f32 	%f72, [%r6+80];
	ld.shared.f32 	%f73, [%r9+2640];
	fma.rn.f32 	%f74, %f72, %f73, %f71;
	ld.shared.f32 	%f75, [%r6+84];
	ld.shared.f32 	%f76, [%r9+2772];
	fma.rn.f32 	%f77, %f75, %f76, %f74;
	ld.shared.f32 	%f78, [%r6+88];
	ld.shared.f32 	%f79, [%r9+2904];
	fma.rn.f32 	%f80, %f78, %f79, %f77;
	ld.shared.f32 	%f81, [%r6+92];
	ld.shared.f32 	%f82, [%r9+3036];
	fma.rn.f32 	%f83, %f81, %f82, %f80;
	ld.shared.f32 	%f84, [%r6+96];
	ld.shared.f32 	%f85, [%r9+3168];
	fma.rn.f32 	%f86, %f84, %f85, %f83;
	ld.shared.f32 	%f87, [%r6+100];
	ld.shared.f32 	%f88, [%r9+3300];
	fma.rn.f32 	%f89, %f87, %f88, %f86;
	ld.shared.f32 	%f90, [%r6+104];
	ld.shared.f32 	%f91, [%r9+3432];
	fma.rn.f32 	%f92, %f90, %f91, %f89;
	ld.shared.f32 	%f93, [%r6+108];
	ld.shared.f32 	%f94, [%r9+3564];
	fma.rn.f32 	%f95, %f93, %f94, %f92;
	ld.shared.f32 	%f96, [%r6+112];
	ld.shared.f32 	%f97, [%r9+3696];
	fma.rn.f32 	%f98, %f96, %f97, %f95;
	ld.shared.f32 	%f99, [%r6+116];
	ld.shared.f32 	%f100, [%r9+3828];
	fma.rn.f32 	%f101, %f99, %f100, %f98;
	ld.shared.f32 	%f102, [%r6+120];
	ld.shared.f32 	%f103, [%r9+3960];
	fma.rn.f32 	%f104, %f102, %f103, %f101;
	ld.shared.f32 	%f105, [%r6+124];
	ld.shared.f32 	%f106, [%r9+4092];
	fma.rn.f32 	%f110, %f105, %f106, %f104;
	bar.sync 	0;
	add.s32 	%r42, %r42, 1;
	setp.ne.s32 	%p8, %r42, 0;
	add.s32 	%r41, %r41, %r12;
	add.s32 	%r40, %r40, 32;
	add.s32 	%r39, %r39, 32;
	add.s32 	%r38, %r38, 32;
	@%p8 bra 	$L__BB0_2;
$L__BB0_7:
	setp.ge.s32 	%p9, %r2, %r24;
	setp.ge.s32 	%p10, %r5, %r25;
	or.pred  	%p11, %p9, %p10;
	@%p11 bra 	$L__BB0_9;
	mad.lo.s32 	%r37, %r25, %r2, %r5;
	cvta.to.global.u64 	%rd10, %rd5;
	mul.wide.s32 	%rd11, %r37, 4;
	add.s64 	%rd12, %rd10, %rd11;
	st.global.f32 	[%rd12], %f110;
$L__BB0_9:
	ret;

}


// ===== COMPILED SASS (sm_100) =====

	.target	sm_100

	.elftype	@"ET_EXEC"


//--------------------- .note.nv.tkinfo           --------------------------
	.section	.note.nv.tkinfo,"",@"SHT_NOTE"
	.sectionflags	@"SHF_NOTE_NV_TKINFO"
	.tkinfo
        /*0018*/ 	.word	0x00000002
        /*0030*/ 	.string	""
        /*0030*/ 	.string	"ptxas"
        /*0030*/ 	.string	"Cuda compilation tools, release 13.0, V13.0.88"
        /*0030*/ 	.string	"Build cuda_13.0.r13.0/compiler.36424714_0"
        /*0030*/ 	.string	"-arch sm_100 -m 64 "



//--------------------- .note.nv.cuinfo           --------------------------
	.section	.note.nv.cuinfo,"",@"SHT_NOTE"
	.sectionflags	@"SHF_NOTE_NV_CUINFO"
        /*0018*/ 	.short	0x0002
        /*001a*/ 	.short	0x0064
        /*001c*/ 	.short	0x0082
	.zero		2


//--------------------- .nv.info                  --------------------------
	.section	.nv.info,"",@"SHT_CUDA_INFO"
	.align	4


	//----- nvinfo : EIATTR_REGCOUNT
	.align		4
        /*0000*/ 	.byte	0x04, 0x2f
        /*0002*/ 	.short	(.L_1 - .L_0)
	.align		4
.L_0:
        /*0004*/ 	.word	index@(_Z18matrixMulOptimizedPfS_S_iii)
        /*0008*/ 	.word	0x0000001f


	//----- nvinfo : EIATTR_FRAME_SIZE
	.align		4
.L_1:
        /*000c*/ 	.byte	0x04, 0x11
        /*000e*/ 	.short	(.L_3 - .L_2)
	.align		4
.L_2:
        /*0010*/ 	.word	index@(_Z18matrixMulOptimizedPfS_S_iii)
        /*0014*/ 	.word	0x00000000


	//----- nvinfo : EIATTR_MIN_STACK_SIZE
	.align		4
.L_3:
        /*0018*/ 	.byte	0x04, 0x12
        /*001a*/ 	.short	(.L_5 - .L_4)
	.align		4
.L_4:
        /*001c*/ 	.word	index@(_Z18matrixMulOptimizedPfS_S_iii)
        /*0020*/ 	.word	0x00000000
.L_5:


//--------------------- .nv.compat                --------------------------
	.section	.nv.compat,"",@"SHT_CUDA_COMPAT_INFO"
	.align	4
        /*0000*/ 	.byte	0x02, 0x09, 0x00, 0x00, 0x02, 0x02, 0x01, 0x00, 0x02, 0x05, 0x05, 0x00, 0x03, 0x07, 0x01, 0x01
        /*0010*/ 	.byte	0x02, 0x03, 0x00, 0x00, 0x02, 0x06, 0x01, 0x00, 0x04, 0x0b, 0x08, 0x00, 0x09, 0x00, 0x00, 0x00
        /*0020*/ 	.byte	0x00, 0x00, 0x00, 0x00


//--------------------- .nv.info._Z18matrixMulOptimizedPfS_S_iii --------------------------
	.section	.nv.info._Z18matrixMulOptimizedPfS_S_iii,"",@"SHT_CUDA_INFO"
	.sectionflags	@""
	.align	4


	//----- nvinfo : EIATTR_CUDA_API_VERSION
	.align		4
        /*0000*/ 	.byte	0x04, 0x37
        /*0002*/ 	.short	(.L_7 - .L_6)
.L_6:
        /*0004*/ 	.word	0x00000082


	//----- nvinfo : EIATTR_KPARAM_INFO
	.align		4
.L_7:
        /*0008*/ 	.byte	0x04, 0x17
        /*000a*/ 	.short	(.L_9 - .L_8)
.L_8:
        /*000c*/ 	.word	0x00000000
        /*0010*/ 	.short	0x0005
        /*0012*/ 	.short	0x0020
        /*0014*/ 	.byte	0x00, 0xf0, 0x11, 0x00


	//----- nvinfo : EIATTR_KPARAM_INFO
	.align		4
.L_9:
        /*0018*/ 	.byte	0x04, 0x17
        /*001a*/ 	.short	(.L_11 - .L_10)
.L_10:
        /*001c*/ 	.word	0x00000000
        /*0020*/ 	.short	0x0004
        /*0022*/ 	.short	0x001c
        /*0024*/ 	.byte	0x00, 0xf0, 0x11, 0x00


	//----- nvinfo : EIATTR_KPARAM_INFO
	.align		4
.L_11:
        /*0028*/ 	.byte	0x04, 0x17
        /*002a*/ 	.short	(.L_13 - .L_12)
.L_12:
        /*002c*/ 	.word	0x00000000
        /*0030*/ 	.short	0x0003
        /*0032*/ 	.short	0x0018
        /*0034*/ 	.byte	0x00, 0xf0, 0x11, 0x00


	//----- nvinfo : EIATTR_KPARAM_INFO
	.align		4
.L_13:
        /*0038*/ 	.byte	0x04, 0x17
        /*003a*/ 	.short	(.L_15 - .L_14)
.L_14:
        /*003c*/ 	.word	0x00000000
        /*0040*/ 	.short	0x0002
        /*0042*/ 	.short	0x0010
        /*0044*/ 	.byte	0x00, 0xf5, 0x21, 0x00


	//----- nvinfo : EIATTR_KPARAM_INFO
	.align		4
.L_15:
        /*0048*/ 	.byte	0x04, 0x17
        /*004a*/ 	.short	(.L_17 - .L_16)
.L_16:
        /*004c*/ 	.word	0x00000000
        /*0050*/ 	.short	0x0001
        /*0052*/ 	.short	0x0008
        /*0054*/ 	.byte	0x00, 0xf5, 0x21, 0x00


	//----- nvinfo : EIATTR_KPARAM_INFO
	.align		4
.L_17:
        /*0058*/ 	.byte	0x04, 0x17
        /*005a*/ 	.short	(.L_19 - .L_18)
.L_18:
        /*005c*/ 	.word	0x00000000
        /*0060*/ 	.short	0x0000
        /*0062*/ 	.short	0x0000
        /*0064*/ 	.byte	0x00, 0xf5, 0x21, 0x00


	//----- nvinfo : EIATTR_SPARSE_MMA_MASK
	.align		4
.L_19:
        /*0068*/ 	.byte	0x03, 0x50
        /*006a*/ 	.short	0x0000


	//----- nvinfo : EIATTR_MAXREG_COUNT
	.align		4
        /*006c*/ 	.byte	0x03, 0x1b
        /*006e*/ 	.short	0x00ff


	//----- nvinfo : EIATTR_NUM_BARRIERS
	.align		4
        /*0070*/ 	.byte	0x02, 0x4c
        /*0072*/ 	.byte	0x01
	.zero		1


	//----- nvinfo : EIATTR_MERCURY_ISA_VERSION
	.align		4
        /*0074*/ 	.byte	0x03, 0x5f
        /*0076*/ 	.short	0x0101


	//----- nvinfo : EIATTR_VRC_CTA_INIT_COUNT
	.align		4
        /*0078*/ 	.byte	0x02, 0x4a
	.zero		1
	.zero		1


	//----- nvinfo : EIATTR_EXIT_INSTR_OFFSETS
	.align		4
        /*007c*/ 	.byte	0x04, 0x1c
        /*007e*/ 	.short	(.L_21 - .L_20)


	//   ....[0]....
.L_20:
        /*0080*/ 	.word	0x00000990


	//   ....[1]....
        /*0084*/ 	.word	0x000009e0


	//----- nvinfo : EIATTR_CBANK_PARAM_SIZE
	.align		4
.L_21:
        /*0088*/ 	.byte	0x03, 0x19
        /*008a*/ 	.short	0x0024


	//----- nvinfo : EIATTR_PARAM_CBANK
	.align		4
        /*008c*/ 	.byte	0x04, 0x0a
        /*008e*/ 	.short	(.L_23 - .L_22)
	.align		4
.L_22:
        /*0090*/ 	.word	index@(.nv.constant0._Z18matrixMulOptimizedPfS_S_iii)
        /*0094*/ 	.short	0x0380
        /*0096*/ 	.short	0x0024


	//----- nvinfo : EIATTR_SW_WAR
	.align		4
.L_23:
        /*0098*/ 	.byte	0x04, 0x36
        /*009a*/ 	.short	(.L_25 - .L_24)
.L_24:
        /*009c*/ 	.word	0x00000008
.L_25:


//--------------------- .nv.callgraph             --------------------------
	.section	.nv.callgraph,"",@"SHT_CUDA_CALLGRAPH"
	.align	4
	.sectionentsize	8
	.align		4
        /*0000*/ 	.word	0x00000000
	.align		4
        /*0004*/ 	.word	0xffffffff
	.align		4
        /*0008*/ 	.word	0x00000000
	.align		4
        /*000c*/ 	.word	0xfffffffe
	.align		4
        /*0010*/ 	.word	0x00000000
	.align		4
        /*0014*/ 	.word	0xfffffffd
	.align		4
        /*0018*/ 	.word	0x00000000
	.align		4
        /*001c*/ 	.word	0xfffffffc


//--------------------- .text._Z18matrixMulOptimizedPfS_S_iii --------------------------
	.section	.text._Z18matrixMulOptimizedPfS_S_iii,"ax",@progbits
	.align	128
        .global         _Z18matrixMulOptimizedPfS_S_iii
        .type           _Z18matrixMulOptimizedPfS_S_iii,@function
        .size           _Z18matrixMulOptimizedPfS_S_iii,(.L_x_3 - _Z18matrixMulOptimizedPfS_S_iii)
        .other          _Z18matrixMulOptimizedPfS_S_iii,@"STO_CUDA_ENTRY STV_DEFAULT"
_Z18matrixMulOptimizedPfS_S_iii:
.text._Z18matrixMulOptimizedPfS_S_iii:
[----:B------:R-:W-:Y:S01]  /*0000*/  LDC R1, c[0x0][0x37c] ;  /* 0x0000df00ff017b82 */ /* 0x000fe20000000800 */
[----:B------:R-:W0:Y:S01]  /*0010*/  S2R R2, SR_CTAID.Y ;  /* 0x0000000000027919 */ /* 0x000e220000002600 */
[----:B------:R-:W1:Y:S01]  /*0020*/  LDCU UR5, c[0x0][0x3a0] ;  /* 0x00007400ff0577ac */ /* 0x000e620008000800 */
[----:B------:R-:W-:Y:S01]  /*0030*/  HFMA2 R16, -RZ, RZ, 0, 0 ;  /* 0x00000000ff107431 */ /* 0x000fe200000001ff */
[----:B------:R-:W0:Y:S01]  /*0040*/  S2R R0, SR_TID.Y ;  /* 0x0000000000007919 */ /* 0x000e220000002200 */
[----:B------:R-:W2:Y:S01]  /*0050*/  LDCU.64 UR6, c[0x0][0x358] ;  /* 0x00006b00ff0677ac */ /* 0x000ea20008000a00 */
[----:B------:R-:W3:Y:S01]  /*0060*/  S2R R10, SR_CTAID.X ;  /* 0x00000000000a7919 */ /* 0x000ee20000002500 */
[----:B------:R-:W3:Y:S01]  /*0070*/  S2R R5, SR_TID.X ;  /* 0x0000000000057919 */ /* 0x000ee20000002100 */
[----:B-1----:R-:W-:Y:S01]  /*0080*/  UISETP.GE.AND UP0, UPT, UR5, 0x1, UPT ;  /* 0x000000010500788c */ /* 0x002fe2000bf06270 */
[----:B0-----:R-:W-:Y:S02]  /*0090*/  LEA R2, R2, R0, 0x5 ;  /* 0x0000000002027211 */ /* 0x001fe400078e28ff */
[----:B---3--:R-:W-:-:S06]  /*00a0*/  LEA R3, R10, R5, 0x5 ;  /* 0x000000050a037211 */ /* 0x008fcc00078e28ff */
[----:B--2---:R-:W-:Y:S05]  /*00b0*/  BRA.U !UP0, `(.L_x_0) ;  /* 0x0000000908287547 */ /* 0x004fea000b800000 */
[----:B------:R-:W0:Y:S01]  /*00c0*/  S2R R9, SR_CgaCtaId ;  /* 0x0000000000097919 */ /* 0x000e220000008800 */
[----:B------:R-:W1:Y:S01]  /*00d0*/  LDCU UR8, c[0x0][0x39c] ;  /* 0x00007380ff0877ac */ /* 0x000e620008000800 */
[----:B------:R-:W2:Y:S01]  /*00e0*/  LDC R4, c[0x0][0x39c] ;  /* 0x0000e700ff047b82 */ /* 0x000ea20000000800 */
[----:B------:R-:W-:Y:S01]  /*00f0*/  MOV R6, 0x400 ;  /* 0x0000040000067802 */ /* 0x000fe20000000f00 */
[----:B------:R-:W-:Y:S01]  /*0100*/  UIADD3 UR4, UPT, UPT, UR5, 0x1f, URZ ;  /* 0x0000001f05047890 */ /* 0x000fe2000fffe0ff */
[----:B------:R-:W-:Y:S01]  /*0110*/  MOV R16, RZ ;  /* 0x000000ff00107202 */ /* 0x000fe20000000f00 */
[----:B------:R-:W3:Y:S01]  /*0120*/  LDCU UR10, c[0x0][0x3a0] ;  /* 0x00007400ff0a77ac */ /* 0x000ee20008000800 */
[----:B------:R-:W-:Y:S01]  /*0130*/  IADD3 R8, PT, PT, R6, 0x1080, RZ ;  /* 0x0000108006087810 */ /* 0x000fe20007ffe0ff */
[----:B------:R-:W-:Y:S01]  /*0140*/  USHF.R.U32.HI UR4, URZ, 0x5, UR4 ;  /* 0x00000005ff047899 */ /* 0x000fe20008011604 */
[----:B------:R-:W4:Y:S03]  /*0150*/  LDCU UR9, c[0x0][0x398] ;  /* 0x00007300ff0977ac */ /* 0x000f260008000800 */
[----:B------:R-:W-:Y:S01]  /*0160*/  UIADD3 UR4, UPT, UPT, -UR4, URZ, URZ ;  /* 0x000000ff04047290 */ /* 0x000fe2000fffe1ff */
[----:B-1----:R-:W-:-:S05]  /*0170*/  IMAD R11, R0, UR8, R5 ;  /* 0x00000008000b7c24 */ /* 0x002fca000f8e0205 */
[----:B------:R-:W-:Y:S02]  /*0180*/  LEA R11, R10, R11, 0x5 ;  /* 0x0000000b0a0b7211 */ /* 0x000fe400078e28ff */
[C---:B0-----:R-:W-:Y:S02]  /*0190*/  LEA R7, R9.reuse, R6, 0x18 ;  /* 0x0000000609077211 */ /* 0x041fe400078ec0ff */
[----:B------:R-:W-:-:S03]  /*01a0*/  LEA R6, R9, R8, 0x18 ;  /* 0x0000000809067211 */ /* 0x000fc600078ec0ff */
[----:B------:R-:W-:Y:S01]  /*01b0*/  IMAD R8, R0, 0x84, R7 ;  /* 0x0000008400087824 */ /* 0x000fe200078e0207 */
[----:B------:R-:W-:Y:S01]  /*01c0*/  LEA R7, R5, R6, 0x2 ;  /* 0x0000000605077211 */ /* 0x000fe200078e10ff */
[----:B------:R-:W-:-:S03]  /*01d0*/  IMAD R6, R2, UR5, R5 ;  /* 0x0000000502067c24 */ /* 0x000fc6000f8e0205 */
[----:B------:R-:W-:Y:S01]  /*01e0*/  LEA R10, R5, R8, 0x2 ;  /* 0x00000008050a7211 */ /* 0x000fe200078e10ff */
[----:B---34-:R-:W-:-:S07]  /*01f0*/  IMAD R9, R0, 0x84, R7 ;  /* 0x0000008400097824 */ /* 0x018fce00078e0207 */
.L_x_1:
[----:B------:R-:W-:Y:S02]  /*0200*/  ISETP.GE.U32.AND P1, PT, R5, UR10, PT ;  /* 0x0000000a05007c0c */ /* 0x000fe4000bf26070 */
[----:B------:R-:W-:Y:S02]  /*0210*/  CS2R R18, SRZ ;  /* 0x0000000000127805 */ /* 0x000fe4000001ff00 */
[----:B------:R-:W-:Y:S02]  /*0220*/  ISETP.GE.U32.AND P0, PT, R0, UR10, PT ;  /* 0x0000000a00007c0c */ /* 0x000fe4000bf06070 */
[----:B------:R-:W-:Y:S02]  /*0230*/  ISETP.GE.OR P1, PT, R2, UR9, P1 ;  /* 0x0000000902007c0c */ /* 0x000fe40008f26670 */
[----:B--2---:R-:W-:-:S11]  /*0240*/  ISETP.GE.OR P0, PT, R3, R4, P0 ;  /* 0x000000040300720c */ /* 0x004fd60000706670 */
[----:B------:R-:W0:Y:S08]  /*0250*/  @!P1 LDC.64 R14, c[0x0][0x380] ;  /* 0x0000e000ff0e9b82 */ /* 0x000e300000000a00 */
[----:B------:R-:W1:Y:S01]  /*0260*/  @!P0 LDC.64 R12, c[0x0][0x388] ;  /* 0x0000e200ff0c8b82 */ /* 0x000e620000000a00 */
[----:B0-----:R-:W-:-:S05]  /*0270*/  @!P1 IMAD.WIDE.U32 R14, R6, 0x4, R14 ;  /* 0x00000004060e9825 */ /* 0x001fca00078e000e */
[----:B------:R-:W2:Y:S01]  /*0280*/  @!P1 LDG.E R19, desc[UR6][R14.64] ;  /* 0x000000060e139981 */ /* 0x000ea2000c1e1900 */
[----:B-1----:R-:W-:-:S05]  /*0290*/  @!P0 IMAD.WIDE.U32 R12, R11, 0x4, R12 ;  /* 0x000000040b0c8825 */ /* 0x002fca00078e000c */
[----:B------:R-:W3:Y:S01]  /*02a0*/  @!P0 LDG.E R18, desc[UR6][R12.64] ;  /* 0x000000060c128981 */ /* 0x000ee2000c1e1900 */
[----:B------:R-:W-:-:S04]  /*02b0*/  UIADD3 UR4, UPT, UPT, UR4, 0x1, URZ ;  /* 0x0000000104047890 */ /* 0x000fc8000fffe0ff */
[----:B------:R-:W-:Y:S01]  /*02c0*/  UISETP.NE.AND UP0, UPT, UR4, URZ, UPT ;  /* 0x000000ff0400728c */ /* 0x000fe2000bf05270 */
[----:B------:R-:W-:Y:S02]  /*02d0*/  IADD3 R0, PT, PT, R0, 0x20, RZ ;  /* 0x0000002000007810 */ /* 0x000fe40007ffe0ff */
[----:B------:R-:W-:Y:S02]  /*02e0*/  IADD3 R5, PT, PT, R5, 0x20, RZ ;  /* 0x0000002005057810 */ /* 0x000fe40007ffe0ff */
[----:B------:R-:W-:Y:S02]  /*02f0*/  IADD3 R6, PT, PT, R6, 0x20, RZ ;  /* 0x0000002006067810 */ /* 0x000fe40007ffe0ff */
[----:B------:R-:W-:Y:S01]  /*0300*/  LEA R11, R4, R11, 0x5 ;  /* 0x0000000b040b7211 */ /* 0x000fe200078e28ff */
[----:B--2---:R-:W-:Y:S04]  /*0310*/  STS [R10], R19 ;  /* 0x000000130a007388 */ /* 0x004fe80000000800 */
[----:B---3--:R-:W-:Y:S01]  /*0320*/  STS [R9], R18 ;  /* 0x0000001209007388 */ /* 0x008fe20000000800 */
[----:B------:R-:W-:Y:S06]  /*0330*/  BAR.SYNC.DEFER_BLOCKING 0x0 ;  /* 0x0000000000007b1d */ /* 0x000fec0000010000 */
[----:B------:R-:W-:Y:S04]  /*0340*/  LDS R21, [R8] ;  /* 0x0000000008157984 */ /* 0x000fe80000000800 */
[----:B------:R-:W0:Y:S04]  /*0350*/  LDS R20, [R7] ;  /* 0x0000000007147984 */ /* 0x000e280000000800 */
[----:B------:R-:W-:Y:S04]  /*0360*/  LDS R27, [R8+0x4] ;  /* 0x00000400081b7984 */ /* 0x000fe80000000800 */
[----:B------:R-:W1:Y:S04]  /*0370*/  LDS R28, [R7+0x84] ;  /* 0x00008400071c7984 */ /* 0x000e680000000800 */
[----:B------:R-:W-:Y:S04]  /*0380*/  LDS R26, [R8+0x8] ;  /* 0x00000800081a7984 */ /* 0x000fe80000000800 */
[----:B------:R-:W2:Y:S04]  /*0390*/  LDS R17, [R7+0x108] ;  /* 0x0001080007117984 */ /* 0x000ea80000000800 */
[----:B------:R-:W-:Y:S04]  /*03a0*/  LDS R14, [R8+0xc] ;  /* 0x00000c00080e7984 */ /* 0x000fe80000000800 */
[----:B------:R-:W3:Y:S04]  /*03b0*/  LDS R13, [R7+0x18c] ;  /* 0x00018c00070d7984 */ /* 0x000ee80000000800 */
[----:B------:R-:W-:Y:S04]  /*03c0*/  LDS R22, [R8+0x10] ;  /* 0x0000100008167984 */ /* 0x000fe80000000800 */
[----:B------:R-:W4:Y:S04]  /*03d0*/  LDS R23, [R7+0x210] ;  /* 0x0002100007177984 */ /* 0x000f280000000800 */
[----:B------:R-:W-:Y:S04]  /*03e0*/  LDS R24, [R8+0x14] ;  /* 0x0000140008187984 */ /* 0x000fe80000000800 */
[----:B------:R-:W5:Y:S01]  /*03f0*/  LDS R25, [R7+0x294] ;  /* 0x0002940007197984 */ /* 0x000f620000000800 */
[----:B0-----:R-:W-:-:S03]  /*0400*/  FFMA R16, R21, R20, R16 ;  /* 0x0000001415107223 */ /* 0x001fc60000000010 */
[----:B------:R-:W-:Y:S04]  /*0410*/  LDS R20, [R8+0x18] ;  /* 0x0000180008147984 */ /* 0x000fe80000000800 */
[----:B------:R-:W0:Y:S01]  /*0420*/  LDS R21, [R7+0x318] ;  /* 0x0003180007157984 */ /* 0x000e220000000800 */
[----:B-1----:R-:W-:-:S03]  /*0430*/  FFMA R27, R27, R28, R16 ;  /* 0x0000001c1b1b7223 */ /* 0x002fc60000000010 */
[----:B------:R-:W-:Y:S04]  /*0440*/  LDS R18, [R8+0x1c] ;  /* 0x00001c0008127984 */ /* 0x000fe80000000800 */
[----:B------:R-:W1:Y:S01]  /*0450*/  LDS R19, [R7+0x39c] ;  /* 0x00039c0007137984 */ /* 0x000e620000000800 */
[----:B--2---:R-:W-:-:S03]  /*0460*/  FFMA R27, R26, R17, R27 ;  /* 0x000000111a1b7223 */ /* 0x004fc6000000001b */
[----:B------:R-:W-:Y:S04]  /*0470*/  LDS R16, [R8+0x20] ;  /* 0x0000200008107984 */ /* 0x000fe80000000800 */
[----:B------:R-:W2:Y:S01]  /*0480*/  LDS R17, [R7+0x420] ;  /* 0x0004200007117984 */ /* 0x000ea20000000800 */
[----:B---3--:R-:W-:-:S03]  /*0490*/  FFMA R27, R14, R13, R27 ;  /* 0x0000000d0e1b7223 */ /* 0x008fc6000000001b */
[----:B------:R-:W-:Y:S04]  /*04a0*/  LDS R14, [R8+0x24] ;  /* 0x00002400080e7984 */ /* 0x000fe80000000800 */
[----:B------:R-:W3:Y:S04]  /*04b0*/  LDS R15, [R7+0x4a4] ;  /* 0x0004a400070f7984 */ /* 0x000ee80000000800 */
[----:B------:R-:W-:Y:S04]  /*04c0*/  LDS R12, [R8+0x28] ;  /* 0x00002800080c7984 */ /* 0x000fe80000000800 */
[----:B------:R-:W3:Y:S01]  /*04d0*/  LDS R13, [R7+0x528] ;  /* 0x00052800070d7984 */ /* 0x000ee20000000800 */
[----:B----4-:R-:W-:-:S03]  /*04e0*/  FFMA R23, R22, R23, R27 ;  /* 0x0000001716177223 */ /* 0x010fc6000000001b */
[----:B------:R-:W-:Y:S01]  /*04f0*/  LDS R22, [R8+0x2c] ;  /* 0x00002c0008167984 */ /* 0x000fe20000000800 */
[----:B-----5:R-:W-:-:S03]  /*0500*/  FFMA R25, R24, R25, R23 ;  /* 0x0000001918197223 */ /* 0x020fc60000000017 */
[----:B------:R-:W4:Y:S01]  /*0510*/  LDS R23, [R7+0x5ac] ;  /* 0x0005ac0007177984 */ /* 0x000f220000000800 */
        /* <DEDUP_REMOVED lines=11> */
[----:B------:R-:W3:Y:S01]  /*05d0*/  LDS R17, [R7+0x7bc] ;  /* 0x0007bc0007117984 */ /* 0x000ee20000000800 */
[----:B------:R-:W-:-:S03]  /*05e0*/  FFMA R27, R12, R13, R15 ;  /* 0x0000000d0c1b7223 */ /* 0x000fc6000000000f */
[----:B------:R-:W-:Y:S04]  /*05f0*/  LDS R12, [R8+0x40] ;  /* 0x00004000080c7984 */ /* 0x000fe80000000800 */
[----:B------:R-:W5:Y:S04]  /*0600*/  LDS R13, [R7+0x840] ;  /* 0x00084000070d7984 */ /* 0x000f680000000800 */
[----:B------:R-:W-:Y:S04]  /*0610*/  LDS R14, [R8+0x44] ;  /* 0x00004400080e7984 */ /* 0x000fe80000000800 */
[----:B------:R-:W5:Y:S01]  /*0620*/  LDS R15, [R7+0x8c4] ;  /* 0x0008c400070f7984 */ /* 0x000f620000000800 */
[----:B----4-:R-:W-:-:S03]  /*0630*/  FFMA R23, R22, R23, R27 ;  /* 0x0000001716177223 */ /* 0x010fc6000000001b */
[----:B------:R-:W-:Y:S01]  /*0640*/  LDS R22, [R7+0x948] ;  /* 0x0009480007167984 */ /* 0x000fe20000000800 */
[----:B0-----:R-:W-:-:S03]  /*0650*/  FFMA R25, R24, R25, R23 ;  /* 0x0000001918197223 */ /* 0x001fc60000000017 */
        /* <DEDUP_REMOVED lines=10> */
[----:B-----5:R-:W-:-:S03]  /*0700*/  FFMA R25, R12, R13, R25 ;  /* 0x0000000d0c197223 */ /* 0x020fc60000000019 */
[----:B------:R-:W-:Y:S04]  /*0710*/  LDS R13, [R8+0x58] ;  /* 0x00005800080d7984 */ /* 0x000fe80000000800 */
[----:B------:R-:W4:Y:S01]  /*0720*/  LDS R12, [R7+0xb58] ;  /* 0x000b5800070c7984 */ /* 0x000f220000000800 */
[----:B------:R-:W-:-:S03]  /*0730*/  FFMA R26, R14, R15, R25 ;  /* 0x0000000f0e1a7223 */ /* 0x000fc60000000019 */
[----:B------:R-:W-:Y:S04]  /*0740*/  LDS R25, [R8+0x5c] ;  /* 0x00005c0008197984 */ /* 0x000fe80000000800 */
[----:B------:R-:W5:Y:S04]  /*0750*/  LDS R24, [R7+0xbdc] ;  /* 0x000bdc0007187984 */ /* 0x000f680000000800 */
[----:B------:R-:W-:Y:S04]  /*0760*/  LDS R15, [R8+0x60] ;  /* 0x00006000080f7984 */ /* 0x000fe80000000800 */
[----:B------:R-:W5:Y:S01]  /*0770*/  LDS R14, [R7+0xc60] ;  /* 0x000c6000070e7984 */ /* 0x000f620000000800 */
[----:B0-----:R-:W-:-:S04]  /*0780*/  FFMA R23, R23, R22, R26 ;  /* 0x0000001617177223 */ /* 0x001fc8000000001a */
[----:B-1----:R-:W-:Y:S02]  /*0790*/  FFMA R23, R20, R21, R23 ;  /* 0x0000001514177223 */ /* 0x002fe40000000017 */
[----:B------:R-:W-:Y:S02]  /*07a0*/  LDS R21, [R8+0x64] ;  /* 0x0000640008157984 */ /* 0x000fe40000000800 */
[----:B--2---:R-:W-:Y:S02]  /*07b0*/  FFMA R22, R18, R19, R23 ;  /* 0x0000001312167223 */ /* 0x004fe40000000017 */
[----:B------:R-:W0:Y:S04]  /*07c0*/  LDS R20, [R7+0xce4] ;  /* 0x000ce40007147984 */ /* 0x000e280000000800 */
[----:B------:R-:W-:Y:S01]  /*07d0*/  LDS R18, [R8+0x68] ;  /* 0x0000680008127984 */ /* 0x000fe20000000800 */
[----:B---3--:R-:W-:-:S03]  /*07e0*/  FFMA R22, R17, R16, R22 ;  /* 0x0000001011167223 */ /* 0x008fc60000000016 */
[----:B------:R-:W1:Y:S04]  /*07f0*/  LDS R19, [R7+0xd68] ;  /* 0x000d680007137984 */ /* 0x000e680000000800 */
[----:B------:R-:W-:Y:S01]  /*0800*/  LDS R16, [R8+0x6c] ;  /* 0x00006c0008107984 */ /* 0x000fe20000000800 */
[----:B----4-:R-:W-:-:S03]  /*0810*/  FFMA R22, R13, R12, R22 ;  /* 0x0000000c0d167223 */ /* 0x010fc60000000016 */
[----:B------:R-:W2:Y:S04]  /*0820*/  LDS R17, [R7+0xdec] ;  /* 0x000dec0007117984 */ /* 0x000ea80000000800 */
[----:B------:R-:W-:Y:S01]  /*0830*/  LDS R12, [R8+0x70] ;  /* 0x00007000080c7984 */ /* 0x000fe20000000800 */
[----:B-----5:R-:W-:-:S03]  /*0840*/  FFMA R24, R25, R24, R22 ;  /* 0x0000001819187223 */ /* 0x020fc60000000016 */
[----:B------:R-:W3:Y:S04]  /*0850*/  LDS R13, [R7+0xe70] ;  /* 0x000e7000070d7984 */ /* 0x000ee80000000800 */
[----:B------:R-:W-:Y:S01]  /*0860*/  LDS R22, [R8+0x74] ;  /* 0x0000740008167984 */ /* 0x000fe20000000800 */
[----:B------:R-:W-:-:S03]  /*0870*/  FFMA R26, R15, R14, R24 ;  /* 0x0000000e0f1a7223 */ /* 0x000fc60000000018 */
[----:B------:R-:W4:Y:S04]  /*0880*/  LDS R23, [R7+0xef4] ;  /* 0x000ef40007177984 */ /* 0x000f280000000800 */
[----:B------:R-:W-:Y:S04]  /*0890*/  LDS R24, [R8+0x78] ;  /* 0x0000780008187984 */ /* 0x000fe80000000800 */
[----:B------:R-:W5:Y:S04]  /*08a0*/  LDS R25, [R7+0xf78] ;  /* 0x000f780007197984 */ /* 0x000f680000000800 */
[----:B------:R-:W-:Y:S04]  /*08b0*/  LDS R14, [R8+0x7c] ;  /* 0x00007c00080e7984 */ /* 0x000fe80000000800 */
[----:B------:R-:W5:Y:S01]  /*08c0*/  LDS R15, [R7+0xffc] ;  /* 0x000ffc00070f7984 */ /* 0x000f620000000800 */
[----:B0-----:R-:W-:-:S04]  /*08d0*/  FFMA R21, R21, R20, R26 ;  /* 0x0000001415157223 */ /* 0x001fc8000000001a */
[----:B-1----:R-:W-:-:S04]  /*08e0*/  FFMA R19, R18, R19, R21 ;  /* 0x0000001312137223 */ /* 0x002fc80000000015 */
[----:B--2---:R-:W-:-:S04]  /*08f0*/  FFMA R17, R16, R17, R19 ;  /* 0x0000001110117223 */ /* 0x004fc80000000013 */
[----:B---3--:R-:W-:-:S04]  /*0900*/  FFMA R13, R12, R13, R17 ;  /* 0x0000000d0c0d7223 */ /* 0x008fc80000000011 */
[----:B----4-:R-:W-:-:S04]  /*0910*/  FFMA R13, R22, R23, R13 ;  /* 0x00000017160d7223 */ /* 0x010fc8000000000d */
[----:B-----5:R-:W-:-:S04]  /*0920*/  FFMA R13, R24, R25, R13 ;  /* 0x00000019180d7223 */ /* 0x020fc8000000000d */
[----:B------:R-:W-:Y:S01]  /*0930*/  FFMA R16, R14, R15, R13 ;  /* 0x0000000f0e107223 */ /* 0x000fe2000000000d */
[----:B------:R-:W-:Y:S06]  /*0940*/  BAR.SYNC.DEFER_BLOCKING 0x0 ;  /* 0x0000000000007b1d */ /* 0x000fec0000010000 */
[----:B------:R-:W-:Y:S05]  /*0950*/  BRA.U UP0, `(.L_x_1) ;  /* 0xfffffff900287547 */ /* 0x000fea000b83ffff */
.L_x_0:
[----:B------:R-:W0:Y:S02]  /*0960*/  LDCU.64 UR4, c[0x0][0x398] ;  /* 0x00007300ff0477ac */ /* 0x000e240008000a00 */
[----:B0-----:R-:W-:-:S04]  /*0970*/  ISETP.GE.AND P0, PT, R3, UR5, PT ;  /* 0x0000000503007c0c */ /* 0x001fc8000bf06270 */
[----:B------:R-:W-:-:S13]  /*0980*/  ISETP.GE.OR P0, PT, R2, UR4, P0 ;  /* 0x0000000402007c0c */ /* 0x000fda0008706670 */
[----:B------:R-:W-:Y:S05]  /*0990*/  @P0 EXIT ;  /* 0x000000000000094d */ /* 0x000fea0003800000 */
[----:B------:R-:W0:Y:S01]  /*09a0*/  LDC.64 R4, c[0x0][0x390] ;  /* 0x0000e400ff047b82 */ /* 0x000e220000000a00 */
[----:B------:R-:W-:-:S04]  /*09b0*/  IMAD R3, R2, UR5, R3 ;  /* 0x0000000502037c24 */ /* 0x000fc8000f8e0203 */
[----:B0-----:R-:W-:-:S05]  /*09c0*/  IMAD.WIDE R2, R3, 0x4, R4 ;  /* 0x0000000403027825 */ /* 0x001fca00078e0204 */
[----:B------:R-:W-:Y:S01]  /*09d0*/  STG.E desc[UR6][R2.64], R16 ;  /* 0x0000001002007986 */ /* 0x000fe2000c101906 */
[----:B------:R-:W-:Y:S05]  /*09e0*/  EXIT ;  /* 0x000000000000794d */ /* 0x000fea0003800000 */
.L_x_2:
[----:B------:R-:W-:-:S00]  /*09f0*/  BRA `(.L_x_2) ;  /* 0xfffffffc00fc7947 */ /* 0x000fc0000383ffff */
[----:B------:R-:W-:-:S00]  /*0a00*/  NOP ;  /* 0x0000000000007918 */ /* 0x000fc00000000000 */
[----:B------:R-:W-:-:S00]  /*0a10*/  NOP ;  /* 0x0000000000007918 */ /* 0x000fc00000000000 */
[----:B------:R-:W-:-:S00]  /*0a20*/  NOP ;  /* 0x0000000000007918 */ /* 0x000fc00000000000 */
[----:B------:R-:W-:-:S00]  /*0a30*/  NOP ;  /* 0x0000000000007918 */ /* 0x000fc00000000000 */
[----:B------:R-:W-:-:S00]  /*0a40*/  NOP ;  /* 0x0000000000007918 */ /* 0x000fc00000000000 */
[----:B------:R-:W-:-:S00]  /*0a50*/  NOP ;  /* 0x0000000000007918 */ /* 0x000fc00000000000 */
[----:B------:R-:W-:-:S00]  /*0a60*/  NOP ;  /* 0x0000000000007918 */ /* 0x000fc00000000000 */
[----:B------:R-:W-:-:S00]  /*0a70*/  NOP ;  /* 0x0000000000007918 */ /* 0x000fc00000000000 */
.L_x_3:


//--------------------- .nv.shared._Z18matrixMulOptimizedPfS_S_iii --------------------------
	.section	.nv.shared._Z18matrixMulOptimizedPfS_S_iii,"aw",@nobits
	.sectionflags	@""
	.align	4
.nv.shared._Z18matrixMulOptimizedPfS_S_iii:
	.zero		9472


//--------------------- .nv.shared.reserved.0     --------------------------
	.section	.nv.shared.reserved.0,"aw",@nobits
	.weak		__nv_reservedSMEM_offset_0_alias
	.size		__nv_reservedSMEM_offset_0_alias, 0, 64
	.other		__nv_reservedSMEM_offset_0_alias,@"STO_CUDA_RESERVED_SHARED STV_DEFAULT"
__nv_reservedSMEM_offset_0_alias:
	.zero		0
	.zero		64


//--------------------- .nv.constant0._Z18matrixMulOptimizedPfS_S_iii --------------------------
	.section	.nv.constant0._Z18matrixMulOptimizedPfS_S_iii,"a",@progbits
	.sectionflags	@""
	.align	4
.nv.constant0._Z18matrixMulOptimizedPfS_S_iii:
	.zero		932


//--------------------- SYMBOLS --------------------------

	.type		.nv.reservedSmem.offset0,@object
	.size		.nv.reservedSmem.offset0,0x4
	.type		.nv.reservedSmem.cap,@object
	.size		.nv.reservedSmem.cap,0x4
